//
// Generated by NVIDIA NVVM Compiler
//
// Compiler Build ID: CL-36424714
// Cuda compilation tools, release 13.0, V13.0.88
// Based on NVVM 20.0.0
//

.version 9.0
.target sm_100
.address_size 64

	// .globl	_Z9matrixAddPiS_S_

.visible .entry _Z9matrixAddPiS_S_(
	.param .u64 .ptr .align 1 _Z9matrixAddPiS_S__param_0,
	.param .u64 .ptr .align 1 _Z9matrixAddPiS_S__param_1,
	.param .u64 .ptr .align 1 _Z9matrixAddPiS_S__param_2
)
{
	.reg .pred 	%p<4>;
	.reg .b32 	%r<15>;
	.reg .b64 	%rd<11>;

	ld.param.u64 	%rd1, [_Z9matrixAddPiS_S__param_0];
	ld.param.u64 	%rd2, [_Z9matrixAddPiS_S__param_1];
	ld.param.u64 	%rd3, [_Z9matrixAddPiS_S__param_2];
	mov.u32 	%r2, %ctaid.x;
	mov.u32 	%r3, %ntid.x;
	mov.u32 	%r4, %tid.x;
	mad.lo.s32 	%r5, %r2, %r3, %r4;
	mov.u32 	%r6, %ctaid.y;
	mov.u32 	%r7, %ntid.y;
	mov.u32 	%r8, %tid.y;
	mad.lo.s32 	%r9, %r6, %r7, %r8;
	shl.b32 	%r11, %r9, 11;
	add.s32 	%r1, %r11, %r5;
	setp.gt.s32 	%p1, %r5, 2047;
	setp.gt.u32 	%p2, %r9, 2047;
	or.pred  	%p3, %p1, %p2;
	@%p3 bra 	$L__BB0_2;
	cvta.to.global.u64 	%rd4, %rd1;
	cvta.to.global.u64 	%rd5, %rd2;
	cvta.to.global.u64 	%rd6, %rd3;
	mul.wide.s32 	%rd7, %r1, 4;
	add.s64 	%rd8, %rd4, %rd7;
	ld.global.u32 	%r12, [%rd8];
	add.s64 	%rd9, %rd5, %rd7;
	ld.global.u32 	%r13, [%rd9];
	add.s32 	%r14, %r13, %r12;
	add.s64 	%rd10, %rd6, %rd7;
	st.global.u32 	[%rd10], %r14;
$L__BB0_2:
	ret;

}


// ===== COMPILED SASS (sm_100) =====

	.target	sm_100

	.elftype	@"ET_EXEC"


//--------------------- .note.nv.tkinfo           --------------------------
	.section	.note.nv.tkinfo,"",@"SHT_NOTE"
	.sectionflags	@"SHF_NOTE_NV_TKINFO"
	.tkinfo
        /*0018*/ 	.word	0x00000002
        /*0030*/ 	.string	""
        /*0030*/ 	.string	"ptxas"
        /*0030*/ 	.string	"Cuda compilation tools, release 13.0, V13.0.88"
        /*0030*/ 	.string	"Build cuda_13.0.r13.0/compiler.36424714_0"
        /*0030*/ 	.string	"-arch sm_100 -m 64 "



//--------------------- .note.nv.cuinfo           --------------------------
	.section	.note.nv.cuinfo,"",@"SHT_NOTE"
	.sectionflags	@"SHF_NOTE_NV_CUINFO"
        /*0018*/ 	.short	0x0002
        /*001a*/ 	.short	0x0064
        /*001c*/ 	.short	0x0082
	.zero		2


//--------------------- .nv.info                  --------------------------
	.section	.nv.info,"",@"SHT_CUDA_INFO"
	.align	4


	//----- nvinfo : EIATTR_REGCOUNT
	.align		4
        /*0000*/ 	.byte	0x04, 0x2f
        /*0002*/ 	.short	(.L_1 - .L_0)
	.align		4
.L_0:
        /*0004*/ 	.word	index@(_Z9matrixAddPiS_S_)
        /*0008*/ 	.word	0x0000000c


	//----- nvinfo : EIATTR_FRAME_SIZE
	.align		4
.L_1:
        /*000c*/ 	.byte	0x04, 0x11
        /*000e*/ 	.short	(.L_3 - .L_2)
	.align		4
.L_2:
        /*0010*/ 	.word	index@(_Z9matrixAddPiS_S_)
        /*0014*/ 	.word	0x00000000


	//----- nvinfo : EIATTR_MIN_STACK_SIZE
	.align		4
.L_3:
        /*0018*/ 	.byte	0x04, 0x12
        /*001a*/ 	.short	(.L_5 - .L_4)
	.align		4
.L_4:
        /*001c*/ 	.word	index@(_Z9matrixAddPiS_S_)
        /*0020*/ 	.word	0x00000000
.L_5:


//--------------------- .nv.compat                --------------------------
	.section	.nv.compat,"",@"SHT_CUDA_COMPAT_INFO"
	.align	4
        /*0000*/ 	.byte	0x02, 0x09, 0x00, 0x00, 0x02, 0x02, 0x01, 0x00, 0x02, 0x05, 0x05, 0x00, 0x03, 0x07, 0x01, 0x01
        /*0010*/ 	.byte	0x02, 0x03, 0x00, 0x00, 0x02, 0x06, 0x01, 0x00, 0x04, 0x0b, 0x08, 0x00, 0x09, 0x00, 0x00, 0x00
        /*0020*/ 	.byte	0x00, 0x00, 0x00, 0x00


//--------------------- .nv.info._Z9matrixAddPiS_S_ --------------------------
	.section	.nv.info._Z9matrixAddPiS_S_,"",@"SHT_CUDA_INFO"
	.sectionflags	@""
	.align	4


	//----- nvinfo : EIATTR_CUDA_API_VERSION
	.align		4
        /*0000*/ 	.byte	0x04, 0x37
        /*0002*/ 	.short	(.L_7 - .L_6)
.L_6:
        /*0004*/ 	.word	0x00000082


	//----- nvinfo : EIATTR_KPARAM_INFO
	.align		4
.L_7:
        /*0008*/ 	.byte	0x04, 0x17
        /*000a*/ 	.short	(.L_9 - .L_8)
.L_8:
        /*000c*/ 	.word	0x00000000
        /*0010*/ 	.short	0x0002
        /*0012*/ 	.short	0x0010
        /*0014*/ 	.byte	0x00, 0xf5, 0x21, 0x00


	//----- nvinfo : EIATTR_KPARAM_INFO
	.align		4
.L_9:
        /*0018*/ 	.byte	0x04, 0x17
        /*001a*/ 	.short	(.L_11 - .L_10)
.L_10:
        /*001c*/ 	.word	0x00000000
        /*0020*/ 	.short	0x0001
        /*0022*/ 	.short	0x0008
        /*0024*/ 	.byte	0x00, 0xf5, 0x21, 0x00


	//----- nvinfo : EIATTR_KPARAM_INFO
	.align		4
.L_11:
        /*0028*/ 	.byte	0x04, 0x17
        /*002a*/ 	.short	(.L_13 - .L_12)
.L_12:
        /*002c*/ 	.word	0x00000000
        /*0030*/ 	.short	0x0000
        /*0032*/ 	.short	0x0000
        /*0034*/ 	.byte	0x00, 0xf5, 0x21, 0x00


	//----- nvinfo : EIATTR_SPARSE_MMA_MASK
	.align		4
.L_13:
        /*0038*/ 	.byte	0x03, 0x50
        /*003a*/ 	.short	0x0000


	//----- nvinfo : EIATTR_MAXREG_COUNT
	.align		4
        /*003c*/ 	.byte	0x03, 0x1b
        /*003e*/ 	.short	0x00ff


	//----- nvinfo : EIATTR_MERCURY_ISA_VERSION
	.align		4
        /*0040*/ 	.byte	0x03, 0x5f
        /*0042*/ 	.short	0x0101


	//----- nvinfo : EIATTR_VRC_CTA_INIT_COUNT
	.align		4
        /*0044*/ 	.byte	0x02, 0x4a
	.zero		1
	.zero		1


	//----- nvinfo : EIATTR_EXIT_INSTR_OFFSETS
	.align		4
        /*0048*/ 	.byte	0x04, 0x1c
        /*004a*/ 	.short	(.L_15 - .L_14)


	//   ....[0]....
.L_14:
        /*004c*/ 	.word	0x000000b0


	//   ....[1]....
        /*0050*/ 	.word	0x00000180


	//----- nvinfo : EIATTR_CBANK_PARAM_SIZE
	.align		4
.L_15:
        /*0054*/ 	.byte	0x03, 0x19
        /*0056*/ 	.short	0x0018


	//----- nvinfo : EIATTR_PARAM_CBANK
	.align		4
        /*0058*/ 	.byte	0x04, 0x0a
        /*005a*/ 	.short	(.L_17 - .L_16)
	.align		4
.L_16:
        /*005c*/ 	.word	index@(.nv.constant0._Z9matrixAddPiS_S_)
        /*0060*/ 	.short	0x0380
        /*0062*/ 	.short	0x0018


	//----- nvinfo : EIATTR_SW_WAR
	.align		4
.L_17:
        /*0064*/ 	.byte	0x04, 0x36
        /*0066*/ 	.short	(.L_19 - .L_18)
.L_18:
        /*0068*/ 	.word	0x00000008
.L_19:


//--------------------- .nv.callgraph             --------------------------
	.section	.nv.callgraph,"",@"SHT_CUDA_CALLGRAPH"
	.align	4
	.sectionentsize	8
	.align		4
        /*0000*/ 	.word	0x00000000
	.align		4
        /*0004*/ 	.word	0xffffffff
	.align		4
        /*0008*/ 	.word	0x00000000
	.align		4
        /*000c*/ 	.word	0xfffffffe
	.align		4
        /*0010*/ 	.word	0x00000000
	.align		4
        /*0014*/ 	.word	0xfffffffd
	.align		4
        /*0018*/ 	.word	0x00000000
	.align		4
        /*001c*/ 	.word	0xfffffffc


//--------------------- .text._Z9matrixAddPiS_S_  --------------------------
	.section	.text._Z9matrixAddPiS_S_,"ax",@progbits
	.align	128
        .global         _Z9matrixAddPiS_S_
        .type           _Z9matrixAddPiS_S_,@function
        .size           _Z9matrixAddPiS_S_,(.L_x_1 - _Z9matrixAddPiS_S_)
        .other          _Z9matrixAddPiS_S_,@"STO_CUDA_ENTRY STV_DEFAULT"
_Z9matrixAddPiS_S_:
.text._Z9matrixAddPiS_S_:
[----:B------:R-:W-:Y:S01]  /*0000*/  LDC R1, c[0x0][0x37c] ;  /* 0x0000df00ff017b82 */ /* 0x000fe20000000800 */
[----:B------:R-:W0:Y:S07]  /*0010*/  S2R R2, SR_TID.Y ;  /* 0x0000000000027919 */ /* 0x000e2e0000002200 */
[----:B------:R-:W1:Y:S01]  /*0020*/  LDC R0, c[0x0][0x360] ;  /* 0x0000d800ff007b82 */ /* 0x000e620000000800 */
[----:B------:R-:W1:Y:S07]  /*0030*/  S2R R3, SR_TID.X ;  /* 0x0000000000037919 */ /* 0x000e6e0000002100 */
[----:B------:R-:W0:Y:S08]  /*0040*/  S2UR UR5, SR_CTAID.Y ;  /* 0x00000000000579c3 */ /* 0x000e300000002600 */
[----:B------:R-:W0:Y:S08]  /*0050*/  LDC R7, c[0x0][0x364] ;  /* 0x0000d900ff077b82 */ /* 0x000e300000000800 */
[----:B------:R-:W1:Y:S01]  /*0060*/  S2UR UR4, SR_CTAID.X ;  /* 0x00000000000479c3 */ /* 0x000e620000002500 */
[----:B0-----:R-:W-:-:S05]  /*0070*/  IMAD R7, R7, UR5, R2 ;  /* 0x0000000507077c24 */ /* 0x001fca000f8e0202 */
[----:B------:R-:W-:Y:S01]  /*0080*/  ISETP.GT.U32.AND P0, PT, R7, 0x7ff, PT ;  /* 0x000007ff0700780c */ /* 0x000fe20003f04070 */
[----:B-1----:R-:W-:-:S05]  /*0090*/  IMAD R0, R0, UR4, R3 ;  /* 0x0000000400007c24 */ /* 0x002fca000f8e0203 */
[----:B------:R-:W-:-:S13]  /*00a0*/  ISETP.GT.OR P0, PT, R0, 0x7ff, P0 ;  /* 0x000007ff0000780c */ /* 0x000fda0000704670 */
[----:B------:R-:W-:Y:S05]  /*00b0*/  @P0 EXIT ;  /* 0x000000000000094d */ /* 0x000fea0003800000 */
[----:B------:R-:W0:Y:S01]  /*00c0*/  LDC.64 R2, c[0x0][0x380] ;  /* 0x0000e000ff027b82 */ /* 0x000e220000000a00 */
[----:B------:R-:W1:Y:S01]  /*00d0*/  LDCU.64 UR4, c[0x0][0x358] ;  /* 0x00006b00ff0477ac */ /* 0x000e620008000a00 */
[----:B------:R-:W-:-:S06]  /*00e0*/  LEA R9, R7, R0, 0xb ;  /* 0x0000000007097211 */ /* 0x000fcc00078e58ff */
[----:B------:R-:W2:Y:S08]  /*00f0*/  LDC.64 R4, c[0x0][0x388] ;  /* 0x0000e200ff047b82 */ /* 0x000eb00000000a00 */
[----:B------:R-:W3:Y:S01]  /*0100*/  LDC.64 R6, c[0x0][0x390] ;  /* 0x0000e400ff067b82 */ /* 0x000ee20000000a00 */
[----:B0-----:R-:W-:-:S06]  /*0110*/  IMAD.WIDE R2, R9, 0x4, R2 ;  /* 0x0000000409027825 */ /* 0x001fcc00078e0202 */
[----:B-1----:R-:W4:Y:S01]  /*0120*/  LDG.E R2, desc[UR4][R2.64] ;  /* 0x0000000402027981 */ /* 0x002f22000c1e1900 */
[----:B--2---:R-:W-:-:S06]  /*0130*/  IMAD.WIDE R4, R9, 0x4, R4 ;  /* 0x0000000409047825 */ /* 0x004fcc00078e0204 */
[----:B------:R-:W4:Y:S01]  /*0140*/  LDG.E R5, desc[UR4][R4.64] ;  /* 0x0000000404057981 */ /* 0x000f22000c1e1900 */
[----:B---3--:R-:W-:Y:S01]  /*0150*/  IMAD.WIDE R6, R9, 0x4, R6 ;  /* 0x0000000409067825 */ /* 0x008fe200078e0206 */
[----:B----4-:R-:W-:-:S05]  /*0160*/  IADD3 R9, PT, PT, R2, R5, RZ ;  /* 0x0000000502097210 */ /* 0x010fca0007ffe0ff */
[----:B------:R-:W-:Y:S01]  /*0170*/  STG.E desc[UR4][R6.64], R9 ;  /* 0x0000000906007986 */ /* 0x000fe2000c101904 */
[----:B------:R-:W-:Y:S05]  /*0180*/  EXIT ;  /* 0x000000000000794d */ /* 0x000fea0003800000 */
.L_x_0:
[----:B------:R-:W-:-:S00]  /*0190*/  BRA `(.L_x_0) ;  /* 0xfffffffc00fc7947 */ /* 0x000fc0000383ffff */
[----:B------:R-:W-:-:S00]  /*01a0*/  NOP ;  /* 0x0000000000007918 */ /* 0x000fc00000000000 */
        /* <DEDUP_REMOVED lines=13> */
.L_x_1:


//--------------------- .nv.shared.reserved.0     --------------------------
	.section	.nv.shared.reserved.0,"aw",@nobits
	.weak		__nv_reservedSMEM_offset_0_alias
	.size		__nv_reservedSMEM_offset_0_alias, 0, 64
	.other		__nv_reservedSMEM_offset_0_alias,@"STO_CUDA_RESERVED_SHARED STV_DEFAULT"
__nv_reservedSMEM_offset_0_alias:
	.zero		0
	.zero		64


//--------------------- .nv.constant0._Z9matrixAddPiS_S_ --------------------------
	.section	.nv.constant0._Z9matrixAddPiS_S_,"a",@progbits
	.sectionflags	@""
	.align	4
.nv.constant0._Z9matrixAddPiS_S_:
	.zero		920


//--------------------- SYMBOLS --------------------------

	.type		.nv.reservedSmem.offset0,@object
	.size		.nv.reservedSmem.offset0,0x4
